//
// Generated by NVIDIA NVVM Compiler
//
// Compiler Build ID: CL-36424714
// Cuda compilation tools, release 13.0, V13.0.88
// Based on NVVM 20.0.0
//

.version 9.0
.target sm_100
.address_size 64

	// .globl	_Z11ConvolutionPA5_iPA3_iS2_

.visible .entry _Z11ConvolutionPA5_iPA3_iS2_(
	.param .u64 .ptr .align 1 _Z11ConvolutionPA5_iPA3_iS2__param_0,
	.param .u64 .ptr .align 1 _Z11ConvolutionPA5_iPA3_iS2__param_1,
	.param .u64 .ptr .align 1 _Z11ConvolutionPA5_iPA3_iS2__param_2
)
{
	.reg .b16 	%rs<5>;
	.reg .b32 	%r<31>;
	.reg .b64 	%rd<13>;

	ld.param.u64 	%rd1, [_Z11ConvolutionPA5_iPA3_iS2__param_0];
	ld.param.u64 	%rd2, [_Z11ConvolutionPA5_iPA3_iS2__param_1];
	ld.param.u64 	%rd3, [_Z11ConvolutionPA5_iPA3_iS2__param_2];
	mov.u32 	%r1, %tid.x;
	cvt.u16.u32 	%rs1, %r1;
	cvta.to.global.u64 	%rd4, %rd1;
	cvta.to.global.u64 	%rd5, %rd3;
	mul.hi.u16 	%rs2, %rs1, 21846;
	cvt.u32.u16 	%r2, %rs2;
	mul.wide.u32 	%rd6, %r2, 20;
	add.s64 	%rd7, %rd4, %rd6;
	ld.global.u32 	%r3, [%rd7];
	ld.global.u32 	%r4, [%rd5];
	mul.lo.s32 	%r5, %r4, %r3;
	ld.global.u32 	%r6, [%rd7+8];
	ld.global.u32 	%r7, [%rd5+4];
	mad.lo.s32 	%r8, %r7, %r6, %r5;
	ld.global.u32 	%r9, [%rd7+16];
	ld.global.u32 	%r10, [%rd5+8];
	mad.lo.s32 	%r11, %r10, %r9, %r8;
	ld.global.u32 	%r12, [%rd7+20];
	ld.global.u32 	%r13, [%rd5+12];
	mad.lo.s32 	%r14, %r13, %r12, %r11;
	ld.global.u32 	%r15, [%rd7+28];
	ld.global.u32 	%r16, [%rd5+16];
	mad.lo.s32 	%r17, %r16, %r15, %r14;
	ld.global.u32 	%r18, [%rd7+36];
	ld.global.u32 	%r19, [%rd5+20];
	mad.lo.s32 	%r20, %r19, %r18, %r17;
	ld.global.u32 	%r21, [%rd7+40];
	ld.global.u32 	%r22, [%rd5+24];
	mad.lo.s32 	%r23, %r22, %r21, %r20;
	ld.global.u32 	%r24, [%rd7+48];
	ld.global.u32 	%r25, [%rd5+28];
	mad.lo.s32 	%r26, %r25, %r24, %r23;
	ld.global.u32 	%r27, [%rd7+56];
	ld.global.u32 	%r28, [%rd5+32];
	mad.lo.s32 	%r29, %r28, %r27, %r26;
	cvta.to.global.u64 	%rd8, %rd2;
	mul.wide.u32 	%rd9, %r2, 12;
	add.s64 	%rd10, %rd8, %rd9;
	mul.lo.s16 	%rs3, %rs2, 3;
	sub.s16 	%rs4, %rs1, %rs3;
	cvt.u32.u16 	%r30, %rs4;
	mul.wide.u32 	%rd11, %r30, 4;
	add.s64 	%rd12, %rd10, %rd11;
	st.global.u32 	[%rd12], %r29;
	ret;

}


// ===== COMPILED SASS (sm_100) =====

	.target	sm_100

	.elftype	@"ET_EXEC"


//--------------------- .note.nv.tkinfo           --------------------------
	.section	.note.nv.tkinfo,"",@"SHT_NOTE"
	.sectionflags	@"SHF_NOTE_NV_TKINFO"
	.tkinfo
        /*0018*/ 	.word	0x00000002
        /*0030*/ 	.string	""
        /*0030*/ 	.string	"ptxas"
        /*0030*/ 	.string	"Cuda compilation tools, release 13.0, V13.0.88"
        /*0030*/ 	.string	"Build cuda_13.0.r13.0/compiler.36424714_0"
        /*0030*/ 	.string	"-arch sm_100 -m 64 "



//--------------------- .note.nv.cuinfo           --------------------------
	.section	.note.nv.cuinfo,"",@"SHT_NOTE"
	.sectionflags	@"SHF_NOTE_NV_CUINFO"
        /*0018*/ 	.short	0x0002
        /*001a*/ 	.short	0x0064
        /*001c*/ 	.short	0x0082
	.zero		2


//--------------------- .nv.info                  --------------------------
	.section	.nv.info,"",@"SHT_CUDA_INFO"
	.align	4


	//----- nvinfo : EIATTR_REGCOUNT
	.align		4
        /*0000*/ 	.byte	0x04, 0x2f
        /*0002*/ 	.short	(.L_1 - .L_0)
	.align		4
.L_0:
        /*0004*/ 	.word	index@(_Z11ConvolutionPA5_iPA3_iS2_)
        /*0008*/ 	.word	0x0000001d


	//----- nvinfo : EIATTR_FRAME_SIZE
	.align		4
.L_1:
        /*000c*/ 	.byte	0x04, 0x11
        /*000e*/ 	.short	(.L_3 - .L_2)
	.align		4
.L_2:
        /*0010*/ 	.word	index@(_Z11ConvolutionPA5_iPA3_iS2_)
        /*0014*/ 	.word	0x00000000


	//----- nvinfo : EIATTR_MIN_STACK_SIZE
	.align		4
.L_3:
        /*0018*/ 	.byte	0x04, 0x12
        /*001a*/ 	.short	(.L_5 - .L_4)
	.align		4
.L_4:
        /*001c*/ 	.word	index@(_Z11ConvolutionPA5_iPA3_iS2_)
        /*0020*/ 	.word	0x00000000
.L_5:


//--------------------- .nv.compat                --------------------------
	.section	.nv.compat,"",@"SHT_CUDA_COMPAT_INFO"
	.align	4
        /*0000*/ 	.byte	0x02, 0x09, 0x00, 0x00, 0x02, 0x02, 0x01, 0x00, 0x02, 0x05, 0x05, 0x00, 0x03, 0x07, 0x01, 0x01
        /*0010*/ 	.byte	0x02, 0x03, 0x00, 0x00, 0x02, 0x06, 0x01, 0x00, 0x04, 0x0b, 0x08, 0x00, 0x09, 0x00, 0x00, 0x00
        /*0020*/ 	.byte	0x00, 0x00, 0x00, 0x00


//--------------------- .nv.info._Z11ConvolutionPA5_iPA3_iS2_ --------------------------
	.section	.nv.info._Z11ConvolutionPA5_iPA3_iS2_,"",@"SHT_CUDA_INFO"
	.sectionflags	@""
	.align	4


	//----- nvinfo : EIATTR_CUDA_API_VERSION
	.align		4
        /*0000*/ 	.byte	0x04, 0x37
        /*0002*/ 	.short	(.L_7 - .L_6)
.L_6:
        /*0004*/ 	.word	0x00000082


	//----- nvinfo : EIATTR_KPARAM_INFO
	.align		4
.L_7:
        /*0008*/ 	.byte	0x04, 0x17
        /*000a*/ 	.short	(.L_9 - .L_8)
.L_8:
        /*000c*/ 	.word	0x00000000
        /*0010*/ 	.short	0x0002
        /*0012*/ 	.short	0x0010
        /*0014*/ 	.byte	0x00, 0xf5, 0x21, 0x00


	//----- nvinfo : EIATTR_KPARAM_INFO
	.align		4
.L_9:
        /*0018*/ 	.byte	0x04, 0x17
        /*001a*/ 	.short	(.L_11 - .L_10)
.L_10:
        /*001c*/ 	.word	0x00000000
        /*0020*/ 	.short	0x0001
        /*0022*/ 	.short	0x0008
        /*0024*/ 	.byte	0x00, 0xf5, 0x21, 0x00


	//----- nvinfo : EIATTR_KPARAM_INFO
	.align		4
.L_11:
        /*0028*/ 	.byte	0x04, 0x17
        /*002a*/ 	.short	(.L_13 - .L_12)
.L_12:
        /*002c*/ 	.word	0x00000000
        /*0030*/ 	.short	0x0000
        /*0032*/ 	.short	0x0000
        /*0034*/ 	.byte	0x00, 0xf5, 0x21, 0x00


	//----- nvinfo : EIATTR_SPARSE_MMA_MASK
	.align		4
.L_13:
        /*0038*/ 	.byte	0x03, 0x50
        /*003a*/ 	.short	0x0000


	//----- nvinfo : EIATTR_MAXREG_COUNT
	.align		4
        /*003c*/ 	.byte	0x03, 0x1b
        /*003e*/ 	.short	0x00ff


	//----- nvinfo : EIATTR_MERCURY_ISA_VERSION
	.align		4
        /*0040*/ 	.byte	0x03, 0x5f
        /*0042*/ 	.short	0x0101


	//----- nvinfo : EIATTR_VRC_CTA_INIT_COUNT
	.align		4
        /*0044*/ 	.byte	0x02, 0x4a
	.zero		1
	.zero		1


	//----- nvinfo : EIATTR_EXIT_INSTR_OFFSETS
	.align		4
        /*0048*/ 	.byte	0x04, 0x1c
        /*004a*/ 	.short	(.L_15 - .L_14)


	//   ....[0]....
.L_14:
        /*004c*/ 	.word	0x000002f0


	//----- nvinfo : EIATTR_CBANK_PARAM_SIZE
	.align		4
.L_15:
        /*0050*/ 	.byte	0x03, 0x19
        /*0052*/ 	.short	0x0018


	//----- nvinfo : EIATTR_PARAM_CBANK
	.align		4
        /*0054*/ 	.byte	0x04, 0x0a
        /*0056*/ 	.short	(.L_17 - .L_16)
	.align		4
.L_16:
        /*0058*/ 	.word	index@(.nv.constant0._Z11ConvolutionPA5_iPA3_iS2_)
        /*005c*/ 	.short	0x0380
        /*005e*/ 	.short	0x0018


	//----- nvinfo : EIATTR_SW_WAR
	.align		4
.L_17:
        /*0060*/ 	.byte	0x04, 0x36
        /*0062*/ 	.short	(.L_19 - .L_18)
.L_18:
        /*0064*/ 	.word	0x00000008
.L_19:


//--------------------- .nv.callgraph             --------------------------
	.section	.nv.callgraph,"",@"SHT_CUDA_CALLGRAPH"
	.align	4
	.sectionentsize	8
	.align		4
        /*0000*/ 	.word	0x00000000
	.align		4
        /*0004*/ 	.word	0xffffffff
	.align		4
        /*0008*/ 	.word	0x00000000
	.align		4
        /*000c*/ 	.word	0xfffffffe
	.align		4
        /*0010*/ 	.word	0x00000000
	.align		4
        /*0014*/ 	.word	0xfffffffd
	.align		4
        /*0018*/ 	.word	0x00000000
	.align		4
        /*001c*/ 	.word	0xfffffffc


//--------------------- .text._Z11ConvolutionPA5_iPA3_iS2_ --------------------------
	.section	.text._Z11ConvolutionPA5_iPA3_iS2_,"ax",@progbits
	.align	128
        .global         _Z11ConvolutionPA5_iPA3_iS2_
        .type           _Z11ConvolutionPA5_iPA3_iS2_,@function
        .size           _Z11ConvolutionPA5_iPA3_iS2_,(.L_x_1 - _Z11ConvolutionPA5_iPA3_iS2_)
        .other          _Z11ConvolutionPA5_iPA3_iS2_,@"STO_CUDA_ENTRY STV_DEFAULT"
_Z11ConvolutionPA5_iPA3_iS2_:
.text._Z11ConvolutionPA5_iPA3_iS2_:
[----:B------:R-:W-:Y:S01]  /*0000*/  LDC R1, c[0x0][0x37c] ;  /* 0x0000df00ff017b82 */ /* 0x000fe20000000800 */
[----:B------:R-:W0:Y:S07]  /*0010*/  S2R R0, SR_TID.X ;  /* 0x0000000000007919 */ /* 0x000e2e0000002100 */
[----:B------:R-:W1:Y:S01]  /*0020*/  LDC.64 R6, c[0x0][0x380] ;  /* 0x0000e000ff067b82 */ /* 0x000e620000000a00 */
[----:B------:R-:W2:Y:S07]  /*0030*/  LDCU.64 UR4, c[0x0][0x358] ;  /* 0x00006b00ff0477ac */ /* 0x000eae0008000a00 */
[----:B------:R-:W2:Y:S01]  /*0040*/  LDC.64 R2, c[0x0][0x390] ;  /* 0x0000e400ff027b82 */ /* 0x000ea20000000a00 */
[----:B0-----:R-:W-:Y:S01]  /*0050*/  LOP3.LUT R4, R0, 0xffff, RZ, 0xc0, !PT ;  /* 0x0000ffff00047812 */ /* 0x001fe200078ec0ff */
[----:B--2---:R-:W2:Y:S04]  /*0060*/  LDG.E R5, desc[UR4][R2.64] ;  /* 0x0000000402057981 */ /* 0x004ea8000c1e1900 */
[----:B------:R-:W-:Y:S01]  /*0070*/  IMAD R4, R4, 0x5556, RZ ;  /* 0x0000555604047824 */ /* 0x000fe200078e02ff */
[----:B------:R-:W3:Y:S04]  /*0080*/  LDG.E R24, desc[UR4][R2.64+0x4] ;  /* 0x0000040402187981 */ /* 0x000ee8000c1e1900 */
[----:B------:R-:W-:Y:S01]  /*0090*/  SHF.R.U32.HI R11, RZ, 0x10, R4 ;  /* 0x00000010ff0b7819 */ /* 0x000fe20000011604 */
[----:B------:R-:W4:Y:S04]  /*00a0*/  LDG.E R23, desc[UR4][R2.64+0x8] ;  /* 0x0000080402177981 */ /* 0x000f28000c1e1900 */
[C---:B-1----:R-:W-:Y:S01]  /*00b0*/  IMAD.WIDE.U32 R6, R11.reuse, 0x14, R6 ;  /* 0x000000140b067825 */ /* 0x042fe200078e0006 */
[----:B------:R-:W5:Y:S04]  /*00c0*/  LDG.E R21, desc[UR4][R2.64+0xc] ;  /* 0x00000c0402157981 */ /* 0x000f68000c1e1900 */
[----:B------:R-:W2:Y:S04]  /*00d0*/  LDG.E R4, desc[UR4][R6.64] ;  /* 0x0000000406047981 */ /* 0x000ea8000c1e1900 */
[----:B------:R-:W3:Y:S04]  /*00e0*/  LDG.E R25, desc[UR4][R6.64+0x8] ;  /* 0x0000080406197981 */ /* 0x000ee8000c1e1900 */
[----:B------:R-:W4:Y:S04]  /*00f0*/  LDG.E R20, desc[UR4][R6.64+0x10] ;  /* 0x0000100406147981 */ /* 0x000f28000c1e1900 */
[----:B------:R-:W5:Y:S04]  /*0100*/  LDG.E R18, desc[UR4][R6.64+0x14] ;  /* 0x0000140406127981 */ /* 0x000f68000c1e1900 */
        /* <DEDUP_REMOVED lines=9> */
[----:B------:R0:W5:Y:S01]  /*01a0*/  LDG.E R13, desc[UR4][R2.64+0x20] ;  /* 0x00002004020d7981 */ /* 0x000162000c1e1900 */
[----:B------:R-:W-:Y:S01]  /*01b0*/  PRMT R26, R11, 0x9910, RZ ;  /* 0x000099100b1a7816 */ /* 0x000fe200000000ff */
[----:B--2---:R-:W-:-:S02]  /*01c0*/  IMAD R22, R4, R5, RZ ;  /* 0x0000000504167224 */ /* 0x004fc400078e02ff */
[----:B------:R-:W1:Y:S02]  /*01d0*/  LDC.64 R4, c[0x0][0x388] ;  /* 0x0000e200ff047b82 */ /* 0x000e640000000a00 */
[----:B---3--:R-:W-:Y:S01]  /*01e0*/  IMAD R22, R25, R24, R22 ;  /* 0x0000001819167224 */ /* 0x008fe200078e0216 */
[----:B------:R-:W-:-:S03]  /*01f0*/  MOV R24, R26 ;  /* 0x0000001a00187202 */ /* 0x000fc60000000f00 */
[----:B----4-:R-:W-:Y:S01]  /*0200*/  IMAD R20, R20, R23, R22 ;  /* 0x0000001714147224 */ /* 0x010fe200078e0216 */
[----:B------:R-:W-:-:S03]  /*0210*/  LEA R22, R24, R24, 0x1 ;  /* 0x0000001818167211 */ /* 0x000fc600078e08ff */
[----:B-----5:R-:W-:Y:S01]  /*0220*/  IMAD R18, R18, R21, R20 ;  /* 0x0000001512127224 */ /* 0x020fe200078e0214 */
[----:B------:R-:W-:-:S04]  /*0230*/  IADD3 R22, PT, PT, RZ, -R22, RZ ;  /* 0x80000016ff167210 */ /* 0x000fc80007ffe0ff */
[----:B0-----:R-:W-:Y:S01]  /*0240*/  PRMT R3, R22, 0x7710, RZ ;  /* 0x0000771016037816 */ /* 0x001fe200000000ff */
[----:B------:R-:W-:-:S03]  /*0250*/  IMAD R16, R16, R19, R18 ;  /* 0x0000001310107224 */ /* 0x000fc600078e0212 */
[----:B------:R-:W-:Y:S01]  /*0260*/  IADD3 R0, PT, PT, R3, R0, RZ ;  /* 0x0000000003007210 */ /* 0x000fe20007ffe0ff */
[----:B------:R-:W-:-:S03]  /*0270*/  IMAD R14, R14, R17, R16 ;  /* 0x000000110e0e7224 */ /* 0x000fc600078e0210 */
[----:B------:R-:W-:Y:S01]  /*0280*/  LOP3.LUT R3, R0, 0xffff, RZ, 0xc0, !PT ;  /* 0x0000ffff00037812 */ /* 0x000fe200078ec0ff */
[----:B-1----:R-:W-:-:S04]  /*0290*/  IMAD.WIDE.U32 R4, R11, 0xc, R4 ;  /* 0x0000000c0b047825 */ /* 0x002fc800078e0004 */
[----:B------:R-:W-:Y:S02]  /*02a0*/  IMAD R12, R12, R15, R14 ;  /* 0x0000000f0c0c7224 */ /* 0x000fe400078e020e */
[----:B------:R-:W-:-:S04]  /*02b0*/  IMAD.WIDE.U32 R4, R3, 0x4, R4 ;  /* 0x0000000403047825 */ /* 0x000fc800078e0004 */
[----:B------:R-:W-:-:S04]  /*02c0*/  IMAD R9, R9, R10, R12 ;  /* 0x0000000a09097224 */ /* 0x000fc800078e020c */
[----:B------:R-:W-:-:S05]  /*02d0*/  IMAD R9, R8, R13, R9 ;  /* 0x0000000d08097224 */ /* 0x000fca00078e0209 */
[----:B------:R-:W-:Y:S01]  /*02e0*/  STG.E desc[UR4][R4.64], R9 ;  /* 0x0000000904007986 */ /* 0x000fe2000c101904 */
[----:B------:R-:W-:Y:S05]  /*02f0*/  EXIT ;  /* 0x000000000000794d */ /* 0x000fea0003800000 */
.L_x_0:
[----:B------:R-:W-:-:S00]  /*0300*/  BRA `(.L_x_0) ;  /* 0xfffffffc00fc7947 */ /* 0x000fc0000383ffff */
[----:B------:R-:W-:-:S00]  /*0310*/  NOP ;  /* 0x0000000000007918 */ /* 0x000fc00000000000 */
        /* <DEDUP_REMOVED lines=14> */
.L_x_1:


//--------------------- .nv.shared.reserved.0     --------------------------
	.section	.nv.shared.reserved.0,"aw",@nobits
	.weak		__nv_reservedSMEM_offset_0_alias
	.size		__nv_reservedSMEM_offset_0_alias, 0, 64
	.other		__nv_reservedSMEM_offset_0_alias,@"STO_CUDA_RESERVED_SHARED STV_DEFAULT"
__nv_reservedSMEM_offset_0_alias:
	.zero		0
	.zero		64


//--------------------- .nv.constant0._Z11ConvolutionPA5_iPA3_iS2_ --------------------------
	.section	.nv.constant0._Z11ConvolutionPA5_iPA3_iS2_,"a",@progbits
	.sectionflags	@""
	.align	4
.nv.constant0._Z11ConvolutionPA5_iPA3_iS2_:
	.zero		920


//--------------------- SYMBOLS --------------------------

	.type		.nv.reservedSmem.offset0,@object
	.size		.nv.reservedSmem.offset0,0x4
